//
// Generated by NVIDIA NVVM Compiler
//
// Compiler Build ID: CL-36424714
// Cuda compilation tools, release 13.0, V13.0.88
// Based on NVVM 20.0.0
//

.version 9.0
.target sm_100
.address_size 64

	// .globl	_Z3gpuPiS_S_

.visible .entry _Z3gpuPiS_S_(
	.param .u64 .ptr .align 1 _Z3gpuPiS_S__param_0,
	.param .u64 .ptr .align 1 _Z3gpuPiS_S__param_1,
	.param .u64 .ptr .align 1 _Z3gpuPiS_S__param_2
)
{
	.reg .pred 	%p<4>;
	.reg .b32 	%r<15>;
	.reg .b64 	%rd<11>;

	ld.param.u64 	%rd1, [_Z3gpuPiS_S__param_0];
	ld.param.u64 	%rd2, [_Z3gpuPiS_S__param_1];
	ld.param.u64 	%rd3, [_Z3gpuPiS_S__param_2];
	mov.u32 	%r3, %ntid.x;
	mov.u32 	%r4, %ctaid.x;
	mov.u32 	%r5, %tid.x;
	mad.lo.s32 	%r1, %r3, %r4, %r5;
	mov.u32 	%r6, %ntid.y;
	mov.u32 	%r7, %ctaid.y;
	mov.u32 	%r8, %tid.y;
	mad.lo.s32 	%r9, %r6, %r7, %r8;
	setp.gt.s32 	%p1, %r1, 9999;
	setp.gt.u32 	%p2, %r9, 9999;
	or.pred  	%p3, %p1, %p2;
	@%p3 bra 	$L__BB0_2;
	cvta.to.global.u64 	%rd4, %rd1;
	cvta.to.global.u64 	%rd5, %rd2;
	cvta.to.global.u64 	%rd6, %rd3;
	mad.lo.s32 	%r10, %r1, 10000, %r9;
	mul.wide.s32 	%rd7, %r10, 4;
	add.s64 	%rd8, %rd4, %rd7;
	ld.global.u32 	%r11, [%rd8];
	add.s64 	%rd9, %rd5, %rd7;
	ld.global.u32 	%r12, [%rd9];
	add.s32 	%r13, %r12, %r11;
	add.s64 	%rd10, %rd6, %rd7;
	st.global.u32 	[%rd10], %r13;
	mov.b32 	%r14, 1;
	st.global.u32 	[%rd8], %r14;
$L__BB0_2:
	ret;

}


// ===== COMPILED SASS (sm_100) =====

	.target	sm_100

	.elftype	@"ET_EXEC"


//--------------------- .note.nv.tkinfo           --------------------------
	.section	.note.nv.tkinfo,"",@"SHT_NOTE"
	.sectionflags	@"SHF_NOTE_NV_TKINFO"
	.tkinfo
        /*0018*/ 	.word	0x00000002
        /*0030*/ 	.string	""
        /*0030*/ 	.string	"ptxas"
        /*0030*/ 	.string	"Cuda compilation tools, release 13.0, V13.0.88"
        /*0030*/ 	.string	"Build cuda_13.0.r13.0/compiler.36424714_0"
        /*0030*/ 	.string	"-arch sm_100 -m 64 "



//--------------------- .note.nv.cuinfo           --------------------------
	.section	.note.nv.cuinfo,"",@"SHT_NOTE"
	.sectionflags	@"SHF_NOTE_NV_CUINFO"
        /*0018*/ 	.short	0x0002
        /*001a*/ 	.short	0x0064
        /*001c*/ 	.short	0x0082
	.zero		2


//--------------------- .nv.info                  --------------------------
	.section	.nv.info,"",@"SHT_CUDA_INFO"
	.align	4


	//----- nvinfo : EIATTR_REGCOUNT
	.align		4
        /*0000*/ 	.byte	0x04, 0x2f
        /*0002*/ 	.short	(.L_1 - .L_0)
	.align		4
.L_0:
        /*0004*/ 	.word	index@(_Z3gpuPiS_S_)
        /*0008*/ 	.word	0x0000000e


	//----- nvinfo : EIATTR_FRAME_SIZE
	.align		4
.L_1:
        /*000c*/ 	.byte	0x04, 0x11
        /*000e*/ 	.short	(.L_3 - .L_2)
	.align		4
.L_2:
        /*0010*/ 	.word	index@(_Z3gpuPiS_S_)
        /*0014*/ 	.word	0x00000000


	//----- nvinfo : EIATTR_MIN_STACK_SIZE
	.align		4
.L_3:
        /*0018*/ 	.byte	0x04, 0x12
        /*001a*/ 	.short	(.L_5 - .L_4)
	.align		4
.L_4:
        /*001c*/ 	.word	index@(_Z3gpuPiS_S_)
        /*0020*/ 	.word	0x00000000
.L_5:


//--------------------- .nv.compat                --------------------------
	.section	.nv.compat,"",@"SHT_CUDA_COMPAT_INFO"
	.align	4
        /*0000*/ 	.byte	0x02, 0x09, 0x00, 0x00, 0x02, 0x02, 0x01, 0x00, 0x02, 0x05, 0x05, 0x00, 0x03, 0x07, 0x01, 0x01
        /*0010*/ 	.byte	0x02, 0x03, 0x00, 0x00, 0x02, 0x06, 0x01, 0x00, 0x04, 0x0b, 0x08, 0x00, 0x09, 0x00, 0x00, 0x00
        /*0020*/ 	.byte	0x00, 0x00, 0x00, 0x00


//--------------------- .nv.info._Z3gpuPiS_S_     --------------------------
	.section	.nv.info._Z3gpuPiS_S_,"",@"SHT_CUDA_INFO"
	.sectionflags	@""
	.align	4


	//----- nvinfo : EIATTR_CUDA_API_VERSION
	.align		4
        /*0000*/ 	.byte	0x04, 0x37
        /*0002*/ 	.short	(.L_7 - .L_6)
.L_6:
        /*0004*/ 	.word	0x00000082


	//----- nvinfo : EIATTR_KPARAM_INFO
	.align		4
.L_7:
        /*0008*/ 	.byte	0x04, 0x17
        /*000a*/ 	.short	(.L_9 - .L_8)
.L_8:
        /*000c*/ 	.word	0x00000000
        /*0010*/ 	.short	0x0002
        /*0012*/ 	.short	0x0010
        /*0014*/ 	.byte	0x00, 0xf5, 0x21, 0x00


	//----- nvinfo : EIATTR_KPARAM_INFO
	.align		4
.L_9:
        /*0018*/ 	.byte	0x04, 0x17
        /*001a*/ 	.short	(.L_11 - .L_10)
.L_10:
        /*001c*/ 	.word	0x00000000
        /*0020*/ 	.short	0x0001
        /*0022*/ 	.short	0x0008
        /*0024*/ 	.byte	0x00, 0xf5, 0x21, 0x00


	//----- nvinfo : EIATTR_KPARAM_INFO
	.align		4
.L_11:
        /*0028*/ 	.byte	0x04, 0x17
        /*002a*/ 	.short	(.L_13 - .L_12)
.L_12:
        /*002c*/ 	.word	0x00000000
        /*0030*/ 	.short	0x0000
        /*0032*/ 	.short	0x0000
        /*0034*/ 	.byte	0x00, 0xf5, 0x21, 0x00


	//----- nvinfo : EIATTR_SPARSE_MMA_MASK
	.align		4
.L_13:
        /*0038*/ 	.byte	0x03, 0x50
        /*003a*/ 	.short	0x0000


	//----- nvinfo : EIATTR_MAXREG_COUNT
	.align		4
        /*003c*/ 	.byte	0x03, 0x1b
        /*003e*/ 	.short	0x00ff


	//----- nvinfo : EIATTR_MERCURY_ISA_VERSION
	.align		4
        /*0040*/ 	.byte	0x03, 0x5f
        /*0042*/ 	.short	0x0101


	//----- nvinfo : EIATTR_VRC_CTA_INIT_COUNT
	.align		4
        /*0044*/ 	.byte	0x02, 0x4a
	.zero		1
	.zero		1


	//----- nvinfo : EIATTR_EXIT_INSTR_OFFSETS
	.align		4
        /*0048*/ 	.byte	0x04, 0x1c
        /*004a*/ 	.short	(.L_15 - .L_14)


	//   ....[0]....
.L_14:
        /*004c*/ 	.word	0x000000b0


	//   ....[1]....
        /*0050*/ 	.word	0x000001a0


	//----- nvinfo : EIATTR_CBANK_PARAM_SIZE
	.align		4
.L_15:
        /*0054*/ 	.byte	0x03, 0x19
        /*0056*/ 	.short	0x0018


	//----- nvinfo : EIATTR_PARAM_CBANK
	.align		4
        /*0058*/ 	.byte	0x04, 0x0a
        /*005a*/ 	.short	(.L_17 - .L_16)
	.align		4
.L_16:
        /*005c*/ 	.word	index@(.nv.constant0._Z3gpuPiS_S_)
        /*0060*/ 	.short	0x0380
        /*0062*/ 	.short	0x0018


	//----- nvinfo : EIATTR_SW_WAR
	.align		4
.L_17:
        /*0064*/ 	.byte	0x04, 0x36
        /*0066*/ 	.short	(.L_19 - .L_18)
.L_18:
        /*0068*/ 	.word	0x00000008
.L_19:


//--------------------- .nv.callgraph             --------------------------
	.section	.nv.callgraph,"",@"SHT_CUDA_CALLGRAPH"
	.align	4
	.sectionentsize	8
	.align		4
        /*0000*/ 	.word	0x00000000
	.align		4
        /*0004*/ 	.word	0xffffffff
	.align		4
        /*0008*/ 	.word	0x00000000
	.align		4
        /*000c*/ 	.word	0xfffffffe
	.align		4
        /*0010*/ 	.word	0x00000000
	.align		4
        /*0014*/ 	.word	0xfffffffd
	.align		4
        /*0018*/ 	.word	0x00000000
	.align		4
        /*001c*/ 	.word	0xfffffffc


//--------------------- .text._Z3gpuPiS_S_        --------------------------
	.section	.text._Z3gpuPiS_S_,"ax",@progbits
	.align	128
        .global         _Z3gpuPiS_S_
        .type           _Z3gpuPiS_S_,@function
        .size           _Z3gpuPiS_S_,(.L_x_1 - _Z3gpuPiS_S_)
        .other          _Z3gpuPiS_S_,@"STO_CUDA_ENTRY STV_DEFAULT"
_Z3gpuPiS_S_:
.text._Z3gpuPiS_S_:
[----:B------:R-:W-:Y:S01]  /*0000*/  LDC R1, c[0x0][0x37c] ;  /* 0x0000df00ff017b82 */ /* 0x000fe20000000800 */
[----:B------:R-:W0:Y:S01]  /*0010*/  S2R R7, SR_CTAID.Y ;  /* 0x0000000000077919 */ /* 0x000e220000002600 */
[----:B------:R-:W1:Y:S01]  /*0020*/  LDCU UR4, c[0x0][0x360] ;  /* 0x00006c00ff0477ac */ /* 0x000e620008000800 */
[----:B------:R-:W0:Y:S01]  /*0030*/  S2R R2, SR_TID.Y ;  /* 0x0000000000027919 */ /* 0x000e220000002200 */
[----:B------:R-:W0:Y:S01]  /*0040*/  LDCU UR5, c[0x0][0x364] ;  /* 0x00006c80ff0577ac */ /* 0x000e220008000800 */
[----:B------:R-:W1:Y:S01]  /*0050*/  S2R R0, SR_CTAID.X ;  /* 0x0000000000007919 */ /* 0x000e620000002500 */
[----:B------:R-:W1:Y:S01]  /*0060*/  S2R R3, SR_TID.X ;  /* 0x0000000000037919 */ /* 0x000e620000002100 */
[----:B0-----:R-:W-:-:S05]  /*0070*/  IMAD R7, R7, UR5, R2 ;  /* 0x0000000507077c24 */ /* 0x001fca000f8e0202 */
[----:B------:R-:W-:Y:S01]  /*0080*/  ISETP.GT.U32.AND P0, PT, R7, 0x270f, PT ;  /* 0x0000270f0700780c */ /* 0x000fe20003f04070 */
[----:B-1----:R-:W-:-:S05]  /*0090*/  IMAD R0, R0, UR4, R3 ;  /* 0x0000000400007c24 */ /* 0x002fca000f8e0203 */
[----:B------:R-:W-:-:S13]  /*00a0*/  ISETP.GT.OR P0, PT, R0, 0x270f, P0 ;  /* 0x0000270f0000780c */ /* 0x000fda0000704670 */
[----:B------:R-:W-:Y:S05]  /*00b0*/  @P0 EXIT ;  /* 0x000000000000094d */ /* 0x000fea0003800000 */
[----:B------:R-:W0:Y:S01]  /*00c0*/  LDC.64 R4, c[0x0][0x388] ;  /* 0x0000e200ff047b82 */ /* 0x000e220000000a00 */
[----:B------:R-:W1:Y:S01]  /*00d0*/  LDCU.64 UR4, c[0x0][0x358] ;  /* 0x00006b00ff0477ac */ /* 0x000e620008000a00 */
[----:B------:R-:W-:-:S06]  /*00e0*/  IMAD R9, R0, 0x2710, R7 ;  /* 0x0000271000097824 */ /* 0x000fcc00078e0207 */
[----:B------:R-:W2:Y:S08]  /*00f0*/  LDC.64 R2, c[0x0][0x380] ;  /* 0x0000e000ff027b82 */ /* 0x000eb00000000a00 */
[----:B------:R-:W3:Y:S01]  /*0100*/  LDC.64 R6, c[0x0][0x390] ;  /* 0x0000e400ff067b82 */ /* 0x000ee20000000a00 */
[----:B0-----:R-:W-:-:S06]  /*0110*/  IMAD.WIDE R4, R9, 0x4, R4 ;  /* 0x0000000409047825 */ /* 0x001fcc00078e0204 */
[----:B-1----:R-:W4:Y:S01]  /*0120*/  LDG.E R5, desc[UR4][R4.64] ;  /* 0x0000000404057981 */ /* 0x002f22000c1e1900 */
[----:B--2---:R-:W-:-:S05]  /*0130*/  IMAD.WIDE R2, R9, 0x4, R2 ;  /* 0x0000000409027825 */ /* 0x004fca00078e0202 */
[----:B------:R-:W4:Y:S01]  /*0140*/  LDG.E R0, desc[UR4][R2.64] ;  /* 0x0000000402007981 */ /* 0x000f22000c1e1900 */
[----:B------:R-:W-:Y:S02]  /*0150*/  HFMA2 R11, -RZ, RZ, 0, 5.9604644775390625e-08 ;  /* 0x00000001ff0b7431 */ /* 0x000fe400000001ff */
[----:B---3--:R-:W-:Y:S01]  /*0160*/  IMAD.WIDE R6, R9, 0x4, R6 ;  /* 0x0000000409067825 */ /* 0x008fe200078e0206 */
[----:B----4-:R-:W-:-:S05]  /*0170*/  IADD3 R9, PT, PT, R0, R5, RZ ;  /* 0x0000000500097210 */ /* 0x010fca0007ffe0ff */
[----:B------:R-:W-:Y:S04]  /*0180*/  STG.E desc[UR4][R6.64], R9 ;  /* 0x0000000906007986 */ /* 0x000fe8000c101904 */
[----:B------:R-:W-:Y:S01]  /*0190*/  STG.E desc[UR4][R2.64], R11 ;  /* 0x0000000b02007986 */ /* 0x000fe2000c101904 */
[----:B------:R-:W-:Y:S05]  /*01a0*/  EXIT ;  /* 0x000000000000794d */ /* 0x000fea0003800000 */
.L_x_0:
[----:B------:R-:W-:-:S00]  /*01b0*/  BRA `(.L_x_0) ;  /* 0xfffffffc00fc7947 */ /* 0x000fc0000383ffff */
[----:B------:R-:W-:-:S00]  /*01c0*/  NOP ;  /* 0x0000000000007918 */ /* 0x000fc00000000000 */
        /* <DEDUP_REMOVED lines=11> */
.L_x_1:


//--------------------- .nv.shared.reserved.0     --------------------------
	.section	.nv.shared.reserved.0,"aw",@nobits
	.weak		__nv_reservedSMEM_offset_0_alias
	.size		__nv_reservedSMEM_offset_0_alias, 0, 64
	.other		__nv_reservedSMEM_offset_0_alias,@"STO_CUDA_RESERVED_SHARED STV_DEFAULT"
__nv_reservedSMEM_offset_0_alias:
	.zero		0
	.zero		64


//--------------------- .nv.constant0._Z3gpuPiS_S_ --------------------------
	.section	.nv.constant0._Z3gpuPiS_S_,"a",@progbits
	.sectionflags	@""
	.align	4
.nv.constant0._Z3gpuPiS_S_:
	.zero		920


//--------------------- SYMBOLS --------------------------

	.type		.nv.reservedSmem.offset0,@object
	.size		.nv.reservedSmem.offset0,0x4
